//
// Generated by NVIDIA NVVM Compiler
//
// Compiler Build ID: CL-36424714
// Cuda compilation tools, release 13.0, V13.0.88
// Based on NVVM 20.0.0
//

.version 9.0
.target sm_100
.address_size 64

	// .globl	XRGB_to_YUV444

.visible .entry XRGB_to_YUV444(
	.param .u64 .ptr .align 1 XRGB_to_YUV444_param_0,
	.param .u32 XRGB_to_YUV444_param_1,
	.param .u32 XRGB_to_YUV444_param_2,
	.param .u32 XRGB_to_YUV444_param_3,
	.param .u64 .ptr .align 1 XRGB_to_YUV444_param_4,
	.param .u32 XRGB_to_YUV444_param_5,
	.param .u32 XRGB_to_YUV444_param_6,
	.param .u32 XRGB_to_YUV444_param_7,
	.param .u32 XRGB_to_YUV444_param_8,
	.param .u32 XRGB_to_YUV444_param_9
)
{
	.reg .pred 	%p<4>;
	.reg .b16 	%rs<4>;
	.reg .b32 	%r<33>;
	.reg .b32 	%f<4>;
	.reg .b64 	%rd<17>;
	.reg .b64 	%fd<16>;

	ld.param.u64 	%rd1, [XRGB_to_YUV444_param_0];
	ld.param.u32 	%r8, [XRGB_to_YUV444_param_1];
	ld.param.u32 	%r9, [XRGB_to_YUV444_param_2];
	ld.param.u32 	%r5, [XRGB_to_YUV444_param_3];
	ld.param.u64 	%rd2, [XRGB_to_YUV444_param_4];
	ld.param.u32 	%r10, [XRGB_to_YUV444_param_5];
	ld.param.u32 	%r6, [XRGB_to_YUV444_param_6];
	ld.param.u32 	%r7, [XRGB_to_YUV444_param_7];
	ld.param.u32 	%r11, [XRGB_to_YUV444_param_8];
	ld.param.u32 	%r12, [XRGB_to_YUV444_param_9];
	mov.u32 	%r13, %ctaid.x;
	mov.u32 	%r14, %ntid.x;
	mov.u32 	%r15, %tid.x;
	mad.lo.s32 	%r1, %r13, %r14, %r15;
	mov.u32 	%r16, %ctaid.y;
	mov.u32 	%r17, %ntid.y;
	mov.u32 	%r18, %tid.y;
	mad.lo.s32 	%r2, %r16, %r17, %r18;
	mul.lo.s32 	%r19, %r9, %r2;
	div.u32 	%r3, %r19, %r6;
	mul.lo.s32 	%r20, %r8, %r1;
	div.u32 	%r4, %r20, %r10;
	setp.ge.u32 	%p1, %r4, %r11;
	setp.ge.u32 	%p2, %r3, %r12;
	or.pred  	%p3, %p2, %p1;
	@%p3 bra 	$L__BB0_2;
	cvta.to.global.u64 	%rd3, %rd1;
	cvta.to.global.u64 	%rd4, %rd2;
	shl.b32 	%r21, %r4, 2;
	mad.lo.s32 	%r22, %r3, %r5, %r21;
	add.s32 	%r23, %r22, 1;
	cvt.u64.u32 	%rd5, %r23;
	add.s64 	%rd6, %rd3, %rd5;
	ld.global.u8 	%rs1, [%rd6];
	add.s32 	%r24, %r22, 2;
	cvt.u64.u32 	%rd7, %r24;
	add.s64 	%rd8, %rd3, %rd7;
	ld.global.u8 	%rs2, [%rd8];
	add.s32 	%r25, %r22, 3;
	cvt.u64.u32 	%rd9, %r25;
	add.s64 	%rd10, %rd3, %rd9;
	ld.global.u8 	%rs3, [%rd10];
	mad.lo.s32 	%r26, %r7, %r2, %r1;
	cvt.rn.f64.u16 	%fd1, %rs1;
	cvt.rn.f64.u16 	%fd2, %rs2;
	mul.f64 	%fd3, %fd2, 0d3FE2C8B439581062;
	fma.rn.f64 	%fd4, %fd1, 0d3FD322D0E5604189, %fd3;
	cvt.rn.f64.u16 	%fd5, %rs3;
	fma.rn.f64 	%fd6, %fd5, 0d3FBD2F1A9FBE76C9, %fd4;
	add.f64 	%fd7, %fd6, 0d0000000000000000;
	cvt.rn.f32.f64 	%f1, %fd7;
	cvt.rni.s32.f32 	%r27, %f1;
	cvt.u64.u32 	%rd11, %r26;
	add.s64 	%rd12, %rd4, %rd11;
	st.global.u8 	[%rd12], %r27;
	mul.lo.s32 	%r28, %r7, %r6;
	add.s32 	%r29, %r26, %r28;
	mul.f64 	%fd8, %fd2, 0dBFD5336DEB95E5B0;
	fma.rn.f64 	%fd9, %fd1, 0dBFC5992428D434A0, %fd8;
	fma.rn.f64 	%fd10, %fd5, 0d3FE0000000000000, %fd9;
	add.f64 	%fd11, %fd10, 0d4060000000000000;
	cvt.rn.f32.f64 	%f2, %fd11;
	cvt.rni.s32.f32 	%r30, %f2;
	cvt.u64.u32 	%rd13, %r29;
	add.s64 	%rd14, %rd4, %rd13;
	st.global.u8 	[%rd14], %r30;
	add.s32 	%r31, %r29, %r28;
	mul.f64 	%fd12, %fd2, 0dBFDACBC8C0CE91C9;
	fma.rn.f64 	%fd13, %fd1, 0d3FE0000000000000, %fd12;
	fma.rn.f64 	%fd14, %fd5, 0dBFB4D0DCFCC5B8DC, %fd13;
	add.f64 	%fd15, %fd14, 0d4060000000000000;
	cvt.rn.f32.f64 	%f3, %fd15;
	cvt.rni.s32.f32 	%r32, %f3;
	cvt.u64.u32 	%rd15, %r31;
	add.s64 	%rd16, %rd4, %rd15;
	st.global.u8 	[%rd16], %r32;
$L__BB0_2:
	ret;

}


// ===== COMPILED SASS (sm_100) =====

	.target	sm_100

	.elftype	@"ET_EXEC"


//--------------------- .note.nv.tkinfo           --------------------------
	.section	.note.nv.tkinfo,"",@"SHT_NOTE"
	.sectionflags	@"SHF_NOTE_NV_TKINFO"
	.tkinfo
        /*0018*/ 	.word	0x00000002
        /*0030*/ 	.string	""
        /*0030*/ 	.string	"ptxas"
        /*0030*/ 	.string	"Cuda compilation tools, release 13.0, V13.0.88"
        /*0030*/ 	.string	"Build cuda_13.0.r13.0/compiler.36424714_0"
        /*0030*/ 	.string	"-arch sm_100 -m 64 "



//--------------------- .note.nv.cuinfo           --------------------------
	.section	.note.nv.cuinfo,"",@"SHT_NOTE"
	.sectionflags	@"SHF_NOTE_NV_CUINFO"
        /*0018*/ 	.short	0x0002
        /*001a*/ 	.short	0x0064
        /*001c*/ 	.short	0x0082
	.zero		2


//--------------------- .nv.info                  --------------------------
	.section	.nv.info,"",@"SHT_CUDA_INFO"
	.align	4


	//----- nvinfo : EIATTR_REGCOUNT
	.align		4
        /*0000*/ 	.byte	0x04, 0x2f
        /*0002*/ 	.short	(.L_1 - .L_0)
	.align		4
.L_0:
        /*0004*/ 	.word	index@(XRGB_to_YUV444)
        /*0008*/ 	.word	0x00000014


	//----- nvinfo : EIATTR_FRAME_SIZE
	.align		4
.L_1:
        /*000c*/ 	.byte	0x04, 0x11
        /*000e*/ 	.short	(.L_3 - .L_2)
	.align		4
.L_2:
        /*0010*/ 	.word	index@(XRGB_to_YUV444)
        /*0014*/ 	.word	0x00000000


	//----- nvinfo : EIATTR_MIN_STACK_SIZE
	.align		4
.L_3:
        /*0018*/ 	.byte	0x04, 0x12
        /*001a*/ 	.short	(.L_5 - .L_4)
	.align		4
.L_4:
        /*001c*/ 	.word	index@(XRGB_to_YUV444)
        /*0020*/ 	.word	0x00000000
.L_5:


//--------------------- .nv.compat                --------------------------
	.section	.nv.compat,"",@"SHT_CUDA_COMPAT_INFO"
	.align	4
        /*0000*/ 	.byte	0x02, 0x09, 0x00, 0x00, 0x02, 0x02, 0x01, 0x00, 0x02, 0x05, 0x05, 0x00, 0x03, 0x07, 0x01, 0x01
        /*0010*/ 	.byte	0x02, 0x03, 0x00, 0x00, 0x02, 0x06, 0x01, 0x00, 0x04, 0x0b, 0x08, 0x00, 0x01, 0x00, 0x00, 0x00
        /*0020*/ 	.byte	0x00, 0x00, 0x00, 0x00


//--------------------- .nv.info.XRGB_to_YUV444   --------------------------
	.section	.nv.info.XRGB_to_YUV444,"",@"SHT_CUDA_INFO"
	.sectionflags	@""
	.align	4


	//----- nvinfo : EIATTR_CUDA_API_VERSION
	.align		4
        /*0000*/ 	.byte	0x04, 0x37
        /*0002*/ 	.short	(.L_7 - .L_6)
.L_6:
        /*0004*/ 	.word	0x00000082


	//----- nvinfo : EIATTR_KPARAM_INFO
	.align		4
.L_7:
        /*0008*/ 	.byte	0x04, 0x17
        /*000a*/ 	.short	(.L_9 - .L_8)
.L_8:
        /*000c*/ 	.word	0x00000000
        /*0010*/ 	.short	0x0009
        /*0012*/ 	.short	0x0030
        /*0014*/ 	.byte	0x00, 0xf0, 0x11, 0x00


	//----- nvinfo : EIATTR_KPARAM_INFO
	.align		4
.L_9:
        /*0018*/ 	.byte	0x04, 0x17
        /*001a*/ 	.short	(.L_11 - .L_10)
.L_10:
        /*001c*/ 	.word	0x00000000
        /*0020*/ 	.short	0x0008
        /*0022*/ 	.short	0x002c
        /*0024*/ 	.byte	0x00, 0xf0, 0x11, 0x00


	//----- nvinfo : EIATTR_KPARAM_INFO
	.align		4
.L_11:
        /*0028*/ 	.byte	0x04, 0x17
        /*002a*/ 	.short	(.L_13 - .L_12)
.L_12:
        /*002c*/ 	.word	0x00000000
        /*0030*/ 	.short	0x0007
        /*0032*/ 	.short	0x0028
        /*0034*/ 	.byte	0x00, 0xf0, 0x11, 0x00


	//----- nvinfo : EIATTR_KPARAM_INFO
	.align		4
.L_13:
        /*0038*/ 	.byte	0x04, 0x17
        /*003a*/ 	.short	(.L_15 - .L_14)
.L_14:
        /*003c*/ 	.word	0x00000000
        /*0040*/ 	.short	0x0006
        /*0042*/ 	.short	0x0024
        /*0044*/ 	.byte	0x00, 0xf0, 0x11, 0x00


	//----- nvinfo : EIATTR_KPARAM_INFO
	.align		4
.L_15:
        /*0048*/ 	.byte	0x04, 0x17
        /*004a*/ 	.short	(.L_17 - .L_16)
.L_16:
        /*004c*/ 	.word	0x00000000
        /*0050*/ 	.short	0x0005
        /*0052*/ 	.short	0x0020
        /*0054*/ 	.byte	0x00, 0xf0, 0x11, 0x00


	//----- nvinfo : EIATTR_KPARAM_INFO
	.align		4
.L_17:
        /*0058*/ 	.byte	0x04, 0x17
        /*005a*/ 	.short	(.L_19 - .L_18)
.L_18:
        /*005c*/ 	.word	0x00000000
        /*0060*/ 	.short	0x0004
        /*0062*/ 	.short	0x0018
        /*0064*/ 	.byte	0x00, 0xf5, 0x21, 0x00


	//----- nvinfo : EIATTR_KPARAM_INFO
	.align		4
.L_19:
        /*0068*/ 	.byte	0x04, 0x17
        /*006a*/ 	.short	(.L_21 - .L_20)
.L_20:
        /*006c*/ 	.word	0x00000000
        /*0070*/ 	.short	0x0003
        /*0072*/ 	.short	0x0010
        /*0074*/ 	.byte	0x00, 0xf0, 0x11, 0x00


	//----- nvinfo : EIATTR_KPARAM_INFO
	.align		4
.L_21:
        /*0078*/ 	.byte	0x04, 0x17
        /*007a*/ 	.short	(.L_23 - .L_22)
.L_22:
        /*007c*/ 	.word	0x00000000
        /*0080*/ 	.short	0x0002
        /*0082*/ 	.short	0x000c
        /*0084*/ 	.byte	0x00, 0xf0, 0x11, 0x00


	//----- nvinfo : EIATTR_KPARAM_INFO
	.align		4
.L_23:
        /*0088*/ 	.byte	0x04, 0x17
        /*008a*/ 	.short	(.L_25 - .L_24)
.L_24:
        /*008c*/ 	.word	0x00000000
        /*0090*/ 	.short	0x0001
        /*0092*/ 	.short	0x0008
        /*0094*/ 	.byte	0x00, 0xf0, 0x11, 0x00


	//----- nvinfo : EIATTR_KPARAM_INFO
	.align		4
.L_25:
        /*0098*/ 	.byte	0x04, 0x17
        /*009a*/ 	.short	(.L_27 - .L_26)
.L_26:
        /*009c*/ 	.word	0x00000000
        /*00a0*/ 	.short	0x0000
        /*00a2*/ 	.short	0x0000
        /*00a4*/ 	.byte	0x00, 0xf5, 0x21, 0x00


	//----- nvinfo : EIATTR_SPARSE_MMA_MASK
	.align		4
.L_27:
        /*00a8*/ 	.byte	0x03, 0x50
        /*00aa*/ 	.short	0x0000


	//----- nvinfo : EIATTR_MAXREG_COUNT
	.align		4
        /*00ac*/ 	.byte	0x03, 0x1b
        /*00ae*/ 	.short	0x00ff


	//----- nvinfo : EIATTR_MERCURY_ISA_VERSION
	.align		4
        /*00b0*/ 	.byte	0x03, 0x5f
        /*00b2*/ 	.short	0x0101


	//----- nvinfo : EIATTR_VRC_CTA_INIT_COUNT
	.align		4
        /*00b4*/ 	.byte	0x02, 0x4a
	.zero		1
	.zero		1


	//----- nvinfo : EIATTR_EXIT_INSTR_OFFSETS
	.align		4
        /*00b8*/ 	.byte	0x04, 0x1c
        /*00ba*/ 	.short	(.L_29 - .L_28)


	//   ....[0]....
.L_28:
        /*00bc*/ 	.word	0x00000350


	//   ....[1]....
        /*00c0*/ 	.word	0x00000780


	//----- nvinfo : EIATTR_CBANK_PARAM_SIZE
	.align		4
.L_29:
        /*00c4*/ 	.byte	0x03, 0x19
        /*00c6*/ 	.short	0x0034


	//----- nvinfo : EIATTR_PARAM_CBANK
	.align		4
        /*00c8*/ 	.byte	0x04, 0x0a
        /*00ca*/ 	.short	(.L_31 - .L_30)
	.align		4
.L_30:
        /*00cc*/ 	.word	index@(.nv.constant0.XRGB_to_YUV444)
        /*00d0*/ 	.short	0x0380
        /*00d2*/ 	.short	0x0034


	//----- nvinfo : EIATTR_SW_WAR
	.align		4
.L_31:
        /*00d4*/ 	.byte	0x04, 0x36
        /*00d6*/ 	.short	(.L_33 - .L_32)
.L_32:
        /*00d8*/ 	.word	0x00000008
.L_33:


//--------------------- .nv.callgraph             --------------------------
	.section	.nv.callgraph,"",@"SHT_CUDA_CALLGRAPH"
	.align	4
	.sectionentsize	8
	.align		4
        /*0000*/ 	.word	0x00000000
	.align		4
        /*0004*/ 	.word	0xffffffff
	.align		4
        /*0008*/ 	.word	0x00000000
	.align		4
        /*000c*/ 	.word	0xfffffffe
	.align		4
        /*0010*/ 	.word	0x00000000
	.align		4
        /*0014*/ 	.word	0xfffffffd
	.align		4
        /*0018*/ 	.word	0x00000000
	.align		4
        /*001c*/ 	.word	0xfffffffc


//--------------------- .text.XRGB_to_YUV444      --------------------------
	.section	.text.XRGB_to_YUV444,"ax",@progbits
	.align	128
        .global         XRGB_to_YUV444
        .type           XRGB_to_YUV444,@function
        .size           XRGB_to_YUV444,(.L_x_1 - XRGB_to_YUV444)
        .other          XRGB_to_YUV444,@"STO_CUDA_ENTRY STV_DEFAULT"
XRGB_to_YUV444:
.text.XRGB_to_YUV444:
[----:B------:R-:W-:Y:S01]  /*0000*/  LDC R1, c[0x0][0x37c] ;  /* 0x0000df00ff017b82 */ /* 0x000fe20000000800 */
[----:B------:R-:W0:Y:S01]  /*0010*/  LDCU.64 UR8, c[0x0][0x3a0] ;  /* 0x00007400ff0877ac */ /* 0x000e220008000a00 */
[----:B------:R-:W1:Y:S06]  /*0020*/  S2R R8, SR_TID.X ;  /* 0x0000000000087919 */ /* 0x000e6c0000002100 */
[----:B------:R-:W1:Y:S01]  /*0030*/  S2UR UR4, SR_CTAID.X ;  /* 0x00000000000479c3 */ /* 0x000e620000002500 */
[----:B------:R-:W2:Y:S01]  /*0040*/  LDCU.64 UR6, c[0x0][0x388] ;  /* 0x00007100ff0677ac */ /* 0x000ea20008000a00 */
[----:B------:R-:W3:Y:S06]  /*0050*/  S2R R10, SR_TID.Y ;  /* 0x00000000000a7919 */ /* 0x000eec0000002200 */
[----:B------:R-:W1:Y:S01]  /*0060*/  LDC R3, c[0x0][0x360] ;  /* 0x0000d800ff037b82 */ /* 0x000e620000000800 */
[----:B0-----:R-:W0:Y:S07]  /*0070*/  I2F.U32.RP R2, UR8 ;  /* 0x0000000800027d06 */ /* 0x001e2e0008209000 */
[----:B------:R-:W3:Y:S01]  /*0080*/  S2UR UR5, SR_CTAID.Y ;  /* 0x00000000000579c3 */ /* 0x000ee20000002600 */
[----:B------:R-:W-:-:S02]  /*0090*/  ISETP.NE.U32.AND P5, PT, RZ, UR8, PT ;  /* 0x00000008ff007c0c */ /* 0x000fc4000bfa5070 */
[----:B------:R-:W-:Y:S01]  /*00a0*/  ISETP.NE.U32.AND P2, PT, RZ, UR9, PT ;  /* 0x00000009ff007c0c */ /* 0x000fe2000bf45070 */
[----:B------:R-:W4:Y:S04]  /*00b0*/  I2F.U32.RP R0, UR9 ;  /* 0x0000000900007d06 */ /* 0x000f280008209000 */
[----:B------:R-:W3:Y:S04]  /*00c0*/  LDC R9, c[0x0][0x364] ;  /* 0x0000d900ff097b82 */ /* 0x000ee80000000800 */
[----:B0-----:R-:W0:Y:S08]  /*00d0*/  MUFU.RCP R2, R2 ;  /* 0x0000000200027308 */ /* 0x001e300000001000 */
[----:B----4-:R-:W4:Y:S01]  /*00e0*/  MUFU.RCP R0, R0 ;  /* 0x0000000000007308 */ /* 0x010f220000001000 */
[----:B0-----:R-:W-:-:S07]  /*00f0*/  VIADD R4, R2, 0xffffffe ;  /* 0x0ffffffe02047836 */ /* 0x001fce0000000000 */
[----:B------:R0:W5:Y:S01]  /*0100*/  F2I.FTZ.U32.TRUNC.NTZ R5, R4 ;  /* 0x0000000400057305 */ /* 0x000162000021f000 */
[----:B----4-:R-:W-:Y:S02]  /*0110*/  VIADD R6, R0, 0xffffffe ;  /* 0x0ffffffe00067836 */ /* 0x010fe40000000000 */
[----:B-1----:R-:W-:Y:S01]  /*0120*/  IMAD R0, R3, UR4, R8 ;  /* 0x0000000403007c24 */ /* 0x002fe2000f8e0208 */
[----:B------:R-:W1:Y:S04]  /*0130*/  LDCU UR4, c[0x0][0x3ac] ;  /* 0x00007580ff0477ac */ /* 0x000e680008000800 */
[----:B------:R4:W2:Y:S01]  /*0140*/  F2I.FTZ.U32.TRUNC.NTZ R7, R6 ;  /* 0x0000000600077305 */ /* 0x0008a2000021f000 */
[----:B0-----:R-:W-:Y:S02]  /*0150*/  HFMA2 R4, -RZ, RZ, 0, 0 ;  /* 0x00000000ff047431 */ /* 0x001fe400000001ff */
[----:B---3--:R-:W-:Y:S01]  /*0160*/  IMAD R3, R9, UR5, R10 ;  /* 0x0000000509037c24 */ /* 0x008fe2000f8e020a */
[----:B------:R-:W0:Y:S01]  /*0170*/  LDCU UR5, c[0x0][0x3b0] ;  /* 0x00007600ff0577ac */ /* 0x000e220008000800 */
[----:B-----5:R-:W-:Y:S01]  /*0180*/  IADD3 R11, PT, PT, RZ, -R5, RZ ;  /* 0x80000005ff0b7210 */ /* 0x020fe20007ffe0ff */
[----:B----4-:R-:W-:-:S04]  /*0190*/  IMAD.MOV.U32 R6, RZ, RZ, RZ ;  /* 0x000000ffff067224 */ /* 0x010fc800078e00ff */
[----:B------:R-:W-:Y:S02]  /*01a0*/  IMAD R11, R11, UR8, RZ ;  /* 0x000000080b0b7c24 */ /* 0x000fe4000f8e02ff */
[----:B--2---:R-:W-:Y:S02]  /*01b0*/  IMAD.MOV R2, RZ, RZ, -R7 ;  /* 0x000000ffff027224 */ /* 0x004fe400078e0a07 */
[----:B------:R-:W-:-:S04]  /*01c0*/  IMAD.HI.U32 R5, R5, R11, R4 ;  /* 0x0000000b05057227 */ /* 0x000fc800078e0004 */
[----:B------:R-:W-:Y:S02]  /*01d0*/  IMAD R9, R2, UR9, RZ ;  /* 0x0000000902097c24 */ /* 0x000fe4000f8e02ff */
[----:B------:R-:W-:Y:S02]  /*01e0*/  IMAD R4, R0, UR6, RZ ;  /* 0x0000000600047c24 */ /* 0x000fe4000f8e02ff */
[----:B------:R-:W-:-:S04]  /*01f0*/  IMAD.HI.U32 R7, R7, R9, R6 ;  /* 0x0000000907077227 */ /* 0x000fc800078e0006 */
[----:B------:R-:W-:-:S04]  /*0200*/  IMAD.HI.U32 R5, R5, R4, RZ ;  /* 0x0000000405057227 */ /* 0x000fc800078e00ff */
[----:B------:R-:W-:Y:S01]  /*0210*/  IMAD R2, R3, UR7, RZ ;  /* 0x0000000703027c24 */ /* 0x000fe2000f8e02ff */
[----:B------:R-:W-:-:S03]  /*0220*/  IADD3 R11, PT, PT, -R5, RZ, RZ ;  /* 0x000000ff050b7210 */ /* 0x000fc60007ffe1ff */
[----:B------:R-:W-:-:S04]  /*0230*/  IMAD.HI.U32 R7, R7, R2, RZ ;  /* 0x0000000207077227 */ /* 0x000fc800078e00ff */
[----:B------:R-:W-:Y:S02]  /*0240*/  IMAD.MOV R9, RZ, RZ, -R7 ;  /* 0x000000ffff097224 */ /* 0x000fe400078e0a07 */
[----:B------:R-:W-:Y:S02]  /*0250*/  IMAD R4, R11, UR8, R4 ;  /* 0x000000080b047c24 */ /* 0x000fe4000f8e0204 */
[----:B------:R-:W-:-:S03]  /*0260*/  IMAD R2, R9, UR9, R2 ;  /* 0x0000000909027c24 */ /* 0x000fc6000f8e0202 */
[----:B------:R-:W-:Y:S02]  /*0270*/  ISETP.GE.U32.AND P3, PT, R4, UR8, PT ;  /* 0x0000000804007c0c */ /* 0x000fe4000bf66070 */
[----:B------:R-:W-:-:S11]  /*0280*/  ISETP.GE.U32.AND P0, PT, R2, UR9, PT ;  /* 0x0000000902007c0c */ /* 0x000fd6000bf06070 */
[----:B------:R-:W-:Y:S02]  /*0290*/  @P3 IADD3 R4, PT, PT, R4, -UR8, RZ ;  /* 0x8000000804043c10 */ /* 0x000fe4000fffe0ff */
[----:B------:R-:W-:Y:S01]  /*02a0*/  @P0 VIADD R2, R2, -UR9 ;  /* 0x8000000902020c36 */ /* 0x000fe20008000000 */
[----:B------:R-:W-:Y:S01]  /*02b0*/  @P3 IADD3 R5, PT, PT, R5, 0x1, RZ ;  /* 0x0000000105053810 */ /* 0x000fe20007ffe0ff */
[----:B------:R-:W-:Y:S01]  /*02c0*/  @P0 VIADD R7, R7, 0x1 ;  /* 0x0000000107070836 */ /* 0x000fe20000000000 */
[----:B------:R-:W-:Y:S02]  /*02d0*/  ISETP.GE.U32.AND P4, PT, R4, UR8, PT ;  /* 0x0000000804007c0c */ /* 0x000fe4000bf86070 */
[----:B------:R-:W-:-:S11]  /*02e0*/  ISETP.GE.U32.AND P1, PT, R2, UR9, PT ;  /* 0x0000000902007c0c */ /* 0x000fd6000bf26070 */
[----:B------:R-:W-:Y:S02]  /*02f0*/  @P4 IADD3 R5, PT, PT, R5, 0x1, RZ ;  /* 0x0000000105054810 */ /* 0x000fe40007ffe0ff */
[----:B------:R-:W-:Y:S01]  /*0300*/  @!P5 LOP3.LUT R5, RZ, UR8, RZ, 0x33, !PT ;  /* 0x00000008ff05dc12 */ /* 0x000fe2000f8e33ff */
[----:B------:R-:W-:Y:S01]  /*0310*/  @P1 VIADD R7, R7, 0x1 ;  /* 0x0000000107071836 */ /* 0x000fe20000000000 */
[----:B------:R-:W-:Y:S02]  /*0320*/  @!P2 LOP3.LUT R7, RZ, UR9, RZ, 0x33, !PT ;  /* 0x00000009ff07ac12 */ /* 0x000fe4000f8e33ff */
[----:B-1----:R-:W-:-:S04]  /*0330*/  ISETP.GE.U32.AND P0, PT, R5, UR4, PT ;  /* 0x0000000405007c0c */ /* 0x002fc8000bf06070 */
[----:B0-----:R-:W-:-:S13]  /*0340*/  ISETP.GE.U32.OR P0, PT, R7, UR5, P0 ;  /* 0x0000000507007c0c */ /* 0x001fda0008706470 */
[----:B------:R-:W-:Y:S05]  /*0350*/  @P0 EXIT ;  /* 0x000000000000094d */ /* 0x000fea0003800000 */
[----:B------:R-:W0:Y:S01]  /*0360*/  LDCU UR4, c[0x0][0x390] ;  /* 0x00007200ff0477ac */ /* 0x000e220008000800 */
[----:B------:R-:W-:Y:S01]  /*0370*/  SHF.L.U32 R2, R5, 0x2, RZ ;  /* 0x0000000205027819 */ /* 0x000fe200000006ff */
[----:B------:R-:W1:Y:S04]  /*0380*/  LDCU.64 UR6, c[0x0][0x380] ;  /* 0x00007000ff0677ac */ /* 0x000e680008000a00 */
[----:B0-----:R-:W-:Y:S01]  /*0390*/  IMAD R2, R7, UR4, R2 ;  /* 0x0000000407027c24 */ /* 0x001fe2000f8e0202 */
[----:B------:R-:W0:Y:S03]  /*03a0*/  LDCU.64 UR4, c[0x0][0x358] ;  /* 0x00006b00ff0477ac */ /* 0x000e260008000a00 */
[C---:B------:R-:W-:Y:S01]  /*03b0*/  VIADD R10, R2.reuse, 0x2 ;  /* 0x00000002020a7836 */ /* 0x040fe20000000000 */
[----:B------:R-:W-:-:S04]  /*03c0*/  IADD3 R12, PT, PT, R2, 0x1, RZ ;  /* 0x00000001020c7810 */ /* 0x000fc80007ffe0ff */
[----:B-1----:R-:W-:-:S05]  /*03d0*/  IADD3 R10, P0, PT, R10, UR6, RZ ;  /* 0x000000060a0a7c10 */ /* 0x002fca000ff1e0ff */
[----:B------:R-:W-:Y:S01]  /*03e0*/  IMAD.X R11, RZ, RZ, UR7, P0 ;  /* 0x00000007ff0b7e24 */ /* 0x000fe200080e06ff */
[----:B------:R-:W-:-:S04]  /*03f0*/  IADD3 R12, P0, PT, R12, UR6, RZ ;  /* 0x000000060c0c7c10 */ /* 0x000fc8000ff1e0ff */
[----:B0-----:R-:W2:Y:S01]  /*0400*/  LDG.E.U8 R16, desc[UR4][R10.64] ;  /* 0x000000040a107981 */ /* 0x001ea2000c1e1100 */
[----:B------:R-:W-:Y:S01]  /*0410*/  IMAD.X R13, RZ, RZ, UR7, P0 ;  /* 0x00000007ff0d7e24 */ /* 0x000fe200080e06ff */
[----:B------:R-:W-:-:S04]  /*0420*/  IADD3 R2, PT, PT, R2, 0x3, RZ ;  /* 0x0000000302027810 */ /* 0x000fc80007ffe0ff */
[----:B------:R-:W3:Y:S01]  /*0430*/  LDG.E.U8 R4, desc[UR4][R12.64] ;  /* 0x000000040c047981 */ /* 0x000ee2000c1e1100 */
[----:B------:R-:W-:Y:S01]  /*0440*/  IADD3 R14, P0, PT, R2, UR6, RZ ;  /* 0x00000006020e7c10 */ /* 0x000fe2000ff1e0ff */
[----:B------:R-:W-:Y:S01]  /*0450*/  UMOV UR10, 0xeb95e5b0 ;  /* 0xeb95e5b0000a7882 */ /* 0x000fe20000000000 */
[----:B------:R-:W-:Y:S01]  /*0460*/  UMOV UR11, 0x3fd5336d ;  /* 0x3fd5336d000b7882 */ /* 0x000fe20000000000 */
[----:B------:R-:W0:Y:S01]  /*0470*/  LDC R2, c[0x0][0x3a8] ;  /* 0x0000ea00ff027b82 */ /* 0x000e220000000800 */
[----:B------:R-:W-:-:S05]  /*0480*/  IADD3.X R15, PT, PT, RZ, UR7, RZ, P0, !PT ;  /* 0x00000007ff0f7c10 */ /* 0x000fca00087fe4ff */
[----:B------:R-:W4:Y:S01]  /*0490*/  LDG.E.U8 R14, desc[UR4][R14.64] ;  /* 0x000000040e0e7981 */ /* 0x000f22000c1e1100 */
[----:B------:R-:W-:Y:S01]  /*04a0*/  UMOV UR6, 0x39581062 ;  /* 0x3958106200067882 */ /* 0x000fe20000000000 */
[----:B------:R-:W-:Y:S01]  /*04b0*/  UMOV UR7, 0x3fe2c8b4 ;  /* 0x3fe2c8b400077882 */ /* 0x000fe20000000000 */
[----:B0-----:R-:W-:Y:S01]  /*04c0*/  IMAD R3, R3, R2, R0 ;  /* 0x0000000203037224 */ /* 0x001fe200078e0200 */
[----:B--2---:R-:W0:Y:S08]  /*04d0*/  I2F.F64.U16 R6, R16 ;  /* 0x0000001000067312 */ /* 0x004e300000101800 */
[----:B---3--:R-:W1:Y:S01]  /*04e0*/  I2F.F64.U16 R4, R4 ;  /* 0x0000000400047312 */ /* 0x008e620000101800 */
[----:B0-----:R-:W-:Y:S01]  /*04f0*/  DMUL R8, R6, UR6 ;  /* 0x0000000606087c28 */ /* 0x001fe20008000000 */
[----:B------:R-:W-:Y:S01]  /*0500*/  UMOV UR6, 0xe5604189 ;  /* 0xe560418900067882 */ /* 0x000fe20000000000 */
[----:B------:R-:W-:-:S05]  /*0510*/  UMOV UR7, 0x3fd322d0 ;  /* 0x3fd322d000077882 */ /* 0x000fca0000000000 */
[----:B----4-:R-:W0:Y:S01]  /*0520*/  I2F.F64.U16 R10, R14 ;  /* 0x0000000e000a7312 */ /* 0x010e220000101800 */
[----:B------:R-:W-:Y:S02]  /*0530*/  DMUL R12, R6, -UR10 ;  /* 0x8000000a060c7c28 */ /* 0x000fe40008000000 */
[----:B-1----:R-:W-:Y:S01]  /*0540*/  DFMA R8, R4, UR6, R8 ;  /* 0x0000000604087c2b */ /* 0x002fe20008000008 */
[----:B------:R-:W-:Y:S01]  /*0550*/  UMOV UR6, 0xc0ce91c9 ;  /* 0xc0ce91c900067882 */ /* 0x000fe20000000000 */
[----:B------:R-:W-:Y:S02]  /*0560*/  UMOV UR7, 0x3fdacbc8 ;  /* 0x3fdacbc800077882 */ /* 0x000fe40000000000 */
[----:B------:R-:W-:Y:S01]  /*0570*/  DMUL R6, R6, -UR6 ;  /* 0x8000000606067c28 */ /* 0x000fe20008000000 */
[----:B------:R-:W-:Y:S01]  /*0580*/  UMOV UR10, 0x28d434a0 ;  /* 0x28d434a0000a7882 */ /* 0x000fe20000000000 */
[----:B------:R-:W-:Y:S02]  /*0590*/  UMOV UR11, 0x3fc59924 ;  /* 0x3fc59924000b7882 */ /* 0x000fe40000000000 */
[----:B------:R-:W-:Y:S01]  /*05a0*/  DFMA R12, R4, -UR10, R12 ;  /* 0x8000000a040c7c2b */ /* 0x000fe2000800000c */
[----:B------:R-:W-:-:S03]  /*05b0*/  UMOV UR6, 0x9fbe76c9 ;  /* 0x9fbe76c900067882 */ /* 0x000fc60000000000 */
[----:B------:R-:W-:Y:S01]  /*05c0*/  DFMA R6, R4, 0.5, R6 ;  /* 0x3fe000000406782b */ /* 0x000fe20000000006 */
[----:B------:R-:W-:Y:S02]  /*05d0*/  UMOV UR7, 0x3fbd2f1a ;  /* 0x3fbd2f1a00077882 */ /* 0x000fe40000000000 */
[C---:B0-----:R-:W-:Y:S01]  /*05e0*/  DFMA R8, R10.reuse, UR6, R8 ;  /* 0x000000060a087c2b */ /* 0x041fe20008000008 */
[----:B------:R-:W-:Y:S01]  /*05f0*/  UMOV UR6, 0xfcc5b8dc ;  /* 0xfcc5b8dc00067882 */ /* 0x000fe20000000000 */
[----:B------:R-:W-:Y:S01]  /*0600*/  UMOV UR7, 0x3fb4d0dc ;  /* 0x3fb4d0dc00077882 */ /* 0x000fe20000000000 */
[C---:B------:R-:W-:Y:S02]  /*0610*/  DFMA R12, R10.reuse, 0.5, R12 ;  /* 0x3fe000000a0c782b */ /* 0x040fe4000000000c */
[----:B------:R-:W-:Y:S01]  /*0620*/  DFMA R6, R10, -UR6, R6 ;  /* 0x800000060a067c2b */ /* 0x000fe20008000006 */
[----:B------:R-:W0:Y:S02]  /*0630*/  LDCU.64 UR6, c[0x0][0x398] ;  /* 0x00007300ff0677ac */ /* 0x000e240008000a00 */
[----:B------:R-:W-:-:S03]  /*0640*/  DADD R8, RZ, R8 ;  /* 0x00000000ff087229 */ /* 0x000fc60000000008 */
[----:B------:R-:W-:Y:S02]  /*0650*/  DADD R12, R12, 128 ;  /* 0x406000000c0c7429 */ /* 0x000fe40000000000 */
[----:B------:R-:W-:Y:S01]  /*0660*/  DADD R6, R6, 128 ;  /* 0x4060000006067429 */ /* 0x000fe20000000000 */
[----:B------:R1:W2:Y:S08]  /*0670*/  F2F.F32.F64 R10, R8 ;  /* 0x00000008000a7310 */ /* 0x0002b00000301000 */
[----:B------:R-:W3:Y:S08]  /*0680*/  F2F.F32.F64 R12, R12 ;  /* 0x0000000c000c7310 */ /* 0x000ef00000301000 */
[----:B------:R-:W4:Y:S01]  /*0690*/  F2F.F32.F64 R6, R6 ;  /* 0x0000000600067310 */ /* 0x000f220000301000 */
[----:B------:R-:W-:-:S04]  /*06a0*/  IMAD R4, R2, UR9, R3 ;  /* 0x0000000902047c24 */ /* 0x000fc8000f8e0203 */
[----:B-1----:R-:W-:-:S03]  /*06b0*/  IMAD R8, R2, UR9, R4 ;  /* 0x0000000902087c24 */ /* 0x002fc6000f8e0204 */
[----:B--2---:R-:W1:Y:S01]  /*06c0*/  F2I.NTZ R11, R10 ;  /* 0x0000000a000b7305 */ /* 0x004e620000203100 */
[----:B0-----:R-:W-:-:S07]  /*06d0*/  IADD3 R2, P0, PT, R3, UR6, RZ ;  /* 0x0000000603027c10 */ /* 0x001fce000ff1e0ff */
[----:B---3--:R-:W0:Y:S01]  /*06e0*/  F2I.NTZ R15, R12 ;  /* 0x0000000c000f7305 */ /* 0x008e220000203100 */
[----:B------:R-:W-:-:S07]  /*06f0*/  IADD3 R4, P1, PT, R4, UR6, RZ ;  /* 0x0000000604047c10 */ /* 0x000fce000ff3e0ff */
[----:B----4-:R-:W2:Y:S01]  /*0700*/  F2I.NTZ R17, R6 ;  /* 0x0000000600117305 */ /* 0x010ea20000203100 */
[----:B------:R-:W-:Y:S01]  /*0710*/  IADD3 R8, P2, PT, R8, UR6, RZ ;  /* 0x0000000608087c10 */ /* 0x000fe2000ff5e0ff */
[----:B------:R-:W-:Y:S01]  /*0720*/  IMAD.X R3, RZ, RZ, UR7, P0 ;  /* 0x00000007ff037e24 */ /* 0x000fe200080e06ff */
[----:B------:R-:W-:Y:S02]  /*0730*/  IADD3.X R5, PT, PT, RZ, UR7, RZ, P1, !PT ;  /* 0x00000007ff057c10 */ /* 0x000fe40008ffe4ff */
[----:B------:R-:W-:Y:S02]  /*0740*/  IADD3.X R9, PT, PT, RZ, UR7, RZ, P2, !PT ;  /* 0x00000007ff097c10 */ /* 0x000fe400097fe4ff */
[----:B-1----:R-:W-:Y:S04]  /*0750*/  STG.E.U8 desc[UR4][R2.64], R11 ;  /* 0x0000000b02007986 */ /* 0x002fe8000c101104 */
[----:B0-----:R-:W-:Y:S04]  /*0760*/  STG.E.U8 desc[UR4][R4.64], R15 ;  /* 0x0000000f04007986 */ /* 0x001fe8000c101104 */
[----:B--2---:R-:W-:Y:S01]  /*0770*/  STG.E.U8 desc[UR4][R8.64], R17 ;  /* 0x0000001108007986 */ /* 0x004fe2000c101104 */
[----:B------:R-:W-:Y:S05]  /*0780*/  EXIT ;  /* 0x000000000000794d */ /* 0x000fea0003800000 */
.L_x_0:
[----:B------:R-:W-:-:S00]  /*0790*/  BRA `(.L_x_0) ;  /* 0xfffffffc00fc7947 */ /* 0x000fc0000383ffff */
[----:B------:R-:W-:-:S00]  /*07a0*/  NOP ;  /* 0x0000000000007918 */ /* 0x000fc00000000000 */
        /* <DEDUP_REMOVED lines=13> */
.L_x_1:


//--------------------- .nv.shared.reserved.0     --------------------------
	.section	.nv.shared.reserved.0,"aw",@nobits
	.weak		__nv_reservedSMEM_offset_0_alias
	.size		__nv_reservedSMEM_offset_0_alias, 0, 64
	.other		__nv_reservedSMEM_offset_0_alias,@"STO_CUDA_RESERVED_SHARED STV_DEFAULT"
__nv_reservedSMEM_offset_0_alias:
	.zero		0
	.zero		64


//--------------------- .nv.constant0.XRGB_to_YUV444 --------------------------
	.section	.nv.constant0.XRGB_to_YUV444,"a",@progbits
	.sectionflags	@""
	.align	4
.nv.constant0.XRGB_to_YUV444:
	.zero		948


//--------------------- SYMBOLS --------------------------

	.type		.nv.reservedSmem.offset0,@object
	.size		.nv.reservedSmem.offset0,0x4
